//
// Generated by NVIDIA NVVM Compiler
//
// Compiler Build ID: CL-36424714
// Cuda compilation tools, release 13.0, V13.0.88
// Based on NVVM 20.0.0
//

.version 9.0
.target sm_100
.address_size 64

	// .globl	_Z11bucket_sortPiS_ii
.extern .shared .align 16 .b8 shared_bucket[];

.visible .entry _Z11bucket_sortPiS_ii(
	.param .u64 .ptr .align 1 _Z11bucket_sortPiS_ii_param_0,
	.param .u64 .ptr .align 1 _Z11bucket_sortPiS_ii_param_1,
	.param .u32 _Z11bucket_sortPiS_ii_param_2,
	.param .u32 _Z11bucket_sortPiS_ii_param_3
)
{
	.reg .pred 	%p<3>;
	.reg .b32 	%r<18>;
	.reg .b64 	%rd<9>;

	ld.param.u64 	%rd3, [_Z11bucket_sortPiS_ii_param_0];
	ld.param.u64 	%rd2, [_Z11bucket_sortPiS_ii_param_1];
	ld.param.u32 	%r3, [_Z11bucket_sortPiS_ii_param_3];
	cvta.to.global.u64 	%rd4, %rd3;
	mov.u32 	%r4, %ctaid.x;
	mov.u32 	%r5, %ntid.x;
	mov.u32 	%r6, %tid.x;
	mad.lo.s32 	%r1, %r4, %r5, %r6;
	shl.b32 	%r7, %r6, 2;
	mov.u32 	%r8, shared_bucket;
	add.s32 	%r2, %r8, %r7;
	mov.b32 	%r9, 0;
	st.shared.u32 	[%r2], %r9;
	setp.ne.s32 	%p1, %r4, 0;
	mul.wide.u32 	%rd5, %r6, 4;
	add.s64 	%rd1, %rd4, %rd5;
	@%p1 bra 	$L__BB0_2;
	mov.b32 	%r10, 0;
	st.global.u32 	[%rd1], %r10;
$L__BB0_2:
	bar.sync 	0;
	setp.ge.s32 	%p2, %r1, %r3;
	@%p2 bra 	$L__BB0_4;
	cvta.to.global.u64 	%rd6, %rd2;
	mul.wide.s32 	%rd7, %r1, 4;
	add.s64 	%rd8, %rd6, %rd7;
	ld.global.u32 	%r11, [%rd8];
	shl.b32 	%r12, %r11, 2;
	add.s32 	%r14, %r8, %r12;
	atom.shared.add.u32 	%r15, [%r14], 1;
$L__BB0_4:
	bar.sync 	0;
	ld.shared.u32 	%r16, [%r2];
	atom.global.add.u32 	%r17, [%rd1], %r16;
	ret;

}
	// .globl	_Z8fill_keyPiS_S_ii
.visible .entry _Z8fill_keyPiS_S_ii(
	.param .u64 .ptr .align 1 _Z8fill_keyPiS_S_ii_param_0,
	.param .u64 .ptr .align 1 _Z8fill_keyPiS_S_ii_param_1,
	.param .u64 .ptr .align 1 _Z8fill_keyPiS_S_ii_param_2,
	.param .u32 _Z8fill_keyPiS_S_ii_param_3,
	.param .u32 _Z8fill_keyPiS_S_ii_param_4
)
{
	.reg .pred 	%p<10>;
	.reg .b32 	%r<23>;
	.reg .b64 	%rd<19>;

	ld.param.u64 	%rd4, [_Z8fill_keyPiS_S_ii_param_0];
	ld.param.u64 	%rd5, [_Z8fill_keyPiS_S_ii_param_1];
	ld.param.u64 	%rd6, [_Z8fill_keyPiS_S_ii_param_2];
	cvta.to.global.u64 	%rd1, %rd6;
	cvta.to.global.u64 	%rd7, %rd5;
	cvta.to.global.u64 	%rd8, %rd4;
	mov.u32 	%r1, %tid.x;
	mul.wide.u32 	%rd9, %r1, 4;
	add.s64 	%rd10, %rd8, %rd9;
	ld.global.u32 	%r2, [%rd10];
	add.s64 	%rd2, %rd7, %rd9;
	setp.lt.s32 	%p1, %r2, 1;
	@%p1 bra 	$L__BB1_12;
	ld.global.u32 	%r20, [%rd2];
	and.b32  	%r4, %r2, 7;
	setp.lt.u32 	%p2, %r2, 8;
	@%p2 bra 	$L__BB1_4;
	and.b32  	%r16, %r2, 2147483640;
	neg.s32 	%r18, %r16;
	add.s64 	%rd3, %rd1, 16;
$L__BB1_3:
	.pragma "nounroll";
	mul.wide.s32 	%rd11, %r20, 4;
	add.s64 	%rd12, %rd3, %rd11;
	st.global.u32 	[%rd12+-16], %r1;
	st.global.u32 	[%rd12+-12], %r1;
	st.global.u32 	[%rd12+-8], %r1;
	st.global.u32 	[%rd12+-4], %r1;
	st.global.u32 	[%rd12], %r1;
	st.global.u32 	[%rd12+4], %r1;
	st.global.u32 	[%rd12+8], %r1;
	add.s32 	%r20, %r20, 8;
	st.global.u32 	[%rd12+12], %r1;
	add.s32 	%r18, %r18, 8;
	setp.ne.s32 	%p3, %r18, 0;
	@%p3 bra 	$L__BB1_3;
$L__BB1_4:
	setp.eq.s32 	%p4, %r4, 0;
	@%p4 bra 	$L__BB1_12;
	and.b32  	%r11, %r2, 3;
	setp.lt.u32 	%p5, %r4, 4;
	@%p5 bra 	$L__BB1_7;
	mul.wide.s32 	%rd13, %r20, 4;
	add.s64 	%rd14, %rd1, %rd13;
	st.global.u32 	[%rd14], %r1;
	st.global.u32 	[%rd14+4], %r1;
	st.global.u32 	[%rd14+8], %r1;
	st.global.u32 	[%rd14+12], %r1;
	add.s32 	%r20, %r20, 4;
$L__BB1_7:
	setp.eq.s32 	%p6, %r11, 0;
	@%p6 bra 	$L__BB1_12;
	setp.eq.s32 	%p7, %r11, 1;
	@%p7 bra 	$L__BB1_10;
	mul.wide.s32 	%rd15, %r20, 4;
	add.s64 	%rd16, %rd1, %rd15;
	st.global.u32 	[%rd16], %r1;
	st.global.u32 	[%rd16+4], %r1;
	add.s32 	%r20, %r20, 2;
$L__BB1_10:
	and.b32  	%r17, %r2, 1;
	setp.eq.b32 	%p8, %r17, 1;
	not.pred 	%p9, %p8;
	@%p9 bra 	$L__BB1_12;
	mul.wide.s32 	%rd17, %r20, 4;
	add.s64 	%rd18, %rd1, %rd17;
	st.global.u32 	[%rd18], %r1;
$L__BB1_12:
	ret;

}


// ===== COMPILED SASS (sm_100) =====

	.target	sm_100

	.elftype	@"ET_EXEC"


//--------------------- .note.nv.tkinfo           --------------------------
	.section	.note.nv.tkinfo,"",@"SHT_NOTE"
	.sectionflags	@"SHF_NOTE_NV_TKINFO"
	.tkinfo
        /*0018*/ 	.word	0x00000002
        /*0030*/ 	.string	""
        /*0030*/ 	.string	"ptxas"
        /*0030*/ 	.string	"Cuda compilation tools, release 13.0, V13.0.88"
        /*0030*/ 	.string	"Build cuda_13.0.r13.0/compiler.36424714_0"
        /*0030*/ 	.string	"-arch sm_100 -m 64 "



//--------------------- .note.nv.cuinfo           --------------------------
	.section	.note.nv.cuinfo,"",@"SHT_NOTE"
	.sectionflags	@"SHF_NOTE_NV_CUINFO"
        /*0018*/ 	.short	0x0002
        /*001a*/ 	.short	0x0064
        /*001c*/ 	.short	0x0082
	.zero		2


//--------------------- .nv.info                  --------------------------
	.section	.nv.info,"",@"SHT_CUDA_INFO"
	.align	4


	//----- nvinfo : EIATTR_REGCOUNT
	.align		4
        /*0000*/ 	.byte	0x04, 0x2f
        /*0002*/ 	.short	(.L_1 - .L_0)
	.align		4
.L_0:
        /*0004*/ 	.word	index@(_Z11bucket_sortPiS_ii)
        /*0008*/ 	.word	0x0000000a


	//----- nvinfo : EIATTR_FRAME_SIZE
	.align		4
.L_1:
        /*000c*/ 	.byte	0x04, 0x11
        /*000e*/ 	.short	(.L_3 - .L_2)
	.align		4
.L_2:
        /*0010*/ 	.word	index@(_Z11bucket_sortPiS_ii)
        /*0014*/ 	.word	0x00000000


	//----- nvinfo : EIATTR_REGCOUNT
	.align		4
.L_3:
        /*0018*/ 	.byte	0x04, 0x2f
        /*001a*/ 	.short	(.L_5 - .L_4)
	.align		4
.L_4:
        /*001c*/ 	.word	index@(_Z8fill_keyPiS_S_ii)
        /*0020*/ 	.word	0x0000000c


	//----- nvinfo : EIATTR_FRAME_SIZE
	.align		4
.L_5:
        /*0024*/ 	.byte	0x04, 0x11
        /*0026*/ 	.short	(.L_7 - .L_6)
	.align		4
.L_6:
        /*0028*/ 	.word	index@(_Z8fill_keyPiS_S_ii)
        /*002c*/ 	.word	0x00000000


	//----- nvinfo : EIATTR_MIN_STACK_SIZE
	.align		4
.L_7:
        /*0030*/ 	.byte	0x04, 0x12
        /*0032*/ 	.short	(.L_9 - .L_8)
	.align		4
.L_8:
        /*0034*/ 	.word	index@(_Z8fill_keyPiS_S_ii)
        /*0038*/ 	.word	0x00000000


	//----- nvinfo : EIATTR_MIN_STACK_SIZE
	.align		4
.L_9:
        /*003c*/ 	.byte	0x04, 0x12
        /*003e*/ 	.short	(.L_11 - .L_10)
	.align		4
.L_10:
        /*0040*/ 	.word	index@(_Z11bucket_sortPiS_ii)
        /*0044*/ 	.word	0x00000000
.L_11:


//--------------------- .nv.compat                --------------------------
	.section	.nv.compat,"",@"SHT_CUDA_COMPAT_INFO"
	.align	4
        /*0000*/ 	.byte	0x02, 0x09, 0x00, 0x00, 0x02, 0x02, 0x01, 0x00, 0x02, 0x05, 0x05, 0x00, 0x03, 0x07, 0x01, 0x01
        /*0010*/ 	.byte	0x02, 0x03, 0x00, 0x00, 0x02, 0x06, 0x01, 0x00, 0x04, 0x0b, 0x08, 0x00, 0x09, 0x00, 0x00, 0x00
        /*0020*/ 	.byte	0x00, 0x00, 0x00, 0x00


//--------------------- .nv.info._Z8fill_keyPiS_S_ii --------------------------
	.section	.nv.info._Z8fill_keyPiS_S_ii,"",@"SHT_CUDA_INFO"
	.sectionflags	@""
	.align	4


	//----- nvinfo : EIATTR_CUDA_API_VERSION
	.align		4
        /*0000*/ 	.byte	0x04, 0x37
        /*0002*/ 	.short	(.L_13 - .L_12)
.L_12:
        /*0004*/ 	.word	0x00000082


	//----- nvinfo : EIATTR_KPARAM_INFO
	.align		4
.L_13:
        /*0008*/ 	.byte	0x04, 0x17
        /*000a*/ 	.short	(.L_15 - .L_14)
.L_14:
        /*000c*/ 	.word	0x00000000
        /*0010*/ 	.short	0x0004
        /*0012*/ 	.short	0x001c
        /*0014*/ 	.byte	0x00, 0xf0, 0x11, 0x00


	//----- nvinfo : EIATTR_KPARAM_INFO
	.align		4
.L_15:
        /*0018*/ 	.byte	0x04, 0x17
        /*001a*/ 	.short	(.L_17 - .L_16)
.L_16:
        /*001c*/ 	.word	0x00000000
        /*0020*/ 	.short	0x0003
        /*0022*/ 	.short	0x0018
        /*0024*/ 	.byte	0x00, 0xf0, 0x11, 0x00


	//----- nvinfo : EIATTR_KPARAM_INFO
	.align		4
.L_17:
        /*0028*/ 	.byte	0x04, 0x17
        /*002a*/ 	.short	(.L_19 - .L_18)
.L_18:
        /*002c*/ 	.word	0x00000000
        /*0030*/ 	.short	0x0002
        /*0032*/ 	.short	0x0010
        /*0034*/ 	.byte	0x00, 0xf5, 0x21, 0x00


	//----- nvinfo : EIATTR_KPARAM_INFO
	.align		4
.L_19:
        /*0038*/ 	.byte	0x04, 0x17
        /*003a*/ 	.short	(.L_21 - .L_20)
.L_20:
        /*003c*/ 	.word	0x00000000
        /*0040*/ 	.short	0x0001
        /*0042*/ 	.short	0x0008
        /*0044*/ 	.byte	0x00, 0xf5, 0x21, 0x00


	//----- nvinfo : EIATTR_KPARAM_INFO
	.align		4
.L_21:
        /*0048*/ 	.byte	0x04, 0x17
        /*004a*/ 	.short	(.L_23 - .L_22)
.L_22:
        /*004c*/ 	.word	0x00000000
        /*0050*/ 	.short	0x0000
        /*0052*/ 	.short	0x0000
        /*0054*/ 	.byte	0x00, 0xf5, 0x21, 0x00


	//----- nvinfo : EIATTR_SPARSE_MMA_MASK
	.align		4
.L_23:
        /*0058*/ 	.byte	0x03, 0x50
        /*005a*/ 	.short	0x0000


	//----- nvinfo : EIATTR_MAXREG_COUNT
	.align		4
        /*005c*/ 	.byte	0x03, 0x1b
        /*005e*/ 	.short	0x00ff


	//----- nvinfo : EIATTR_MERCURY_ISA_VERSION
	.align		4
        /*0060*/ 	.byte	0x03, 0x5f
        /*0062*/ 	.short	0x0101


	//----- nvinfo : EIATTR_VRC_CTA_INIT_COUNT
	.align		4
        /*0064*/ 	.byte	0x02, 0x4a
	.zero		1
	.zero		1


	//----- nvinfo : EIATTR_EXIT_INSTR_OFFSETS
	.align		4
        /*0068*/ 	.byte	0x04, 0x1c
        /*006a*/ 	.short	(.L_25 - .L_24)


	//   ....[0]....
.L_24:
        /*006c*/ 	.word	0x00000080


	//   ....[1]....
        /*0070*/ 	.word	0x00000230


	//   ....[2]....
        /*0074*/ 	.word	0x000002d0


	//   ....[3]....
        /*0078*/ 	.word	0x00000360


	//   ....[4]....
        /*007c*/ 	.word	0x000003b0


	//----- nvinfo : EIATTR_CRS_STACK_SIZE
	.align		4
.L_25:
        /*0080*/ 	.byte	0x04, 0x1e
        /*0082*/ 	.short	(.L_27 - .L_26)
.L_26:
        /*0084*/ 	.word	0x00000000


	//----- nvinfo : EIATTR_CBANK_PARAM_SIZE
	.align		4
.L_27:
        /*0088*/ 	.byte	0x03, 0x19
        /*008a*/ 	.short	0x0020


	//----- nvinfo : EIATTR_PARAM_CBANK
	.align		4
        /*008c*/ 	.byte	0x04, 0x0a
        /*008e*/ 	.short	(.L_29 - .L_28)
	.align		4
.L_28:
        /*0090*/ 	.word	index@(.nv.constant0._Z8fill_keyPiS_S_ii)
        /*0094*/ 	.short	0x0380
        /*0096*/ 	.short	0x0020


	//----- nvinfo : EIATTR_SW_WAR
	.align		4
.L_29:
        /*0098*/ 	.byte	0x04, 0x36
        /*009a*/ 	.short	(.L_31 - .L_30)
.L_30:
        /*009c*/ 	.word	0x00000008
.L_31:


//--------------------- .nv.info._Z11bucket_sortPiS_ii --------------------------
	.section	.nv.info._Z11bucket_sortPiS_ii,"",@"SHT_CUDA_INFO"
	.sectionflags	@""
	.align	4


	//----- nvinfo : EIATTR_CUDA_API_VERSION
	.align		4
        /*0000*/ 	.byte	0x04, 0x37
        /*0002*/ 	.short	(.L_33 - .L_32)
.L_32:
        /*0004*/ 	.word	0x00000082


	//----- nvinfo : EIATTR_KPARAM_INFO
	.align		4
.L_33:
        /*0008*/ 	.byte	0x04, 0x17
        /*000a*/ 	.short	(.L_35 - .L_34)
.L_34:
        /*000c*/ 	.word	0x00000000
        /*0010*/ 	.short	0x0003
        /*0012*/ 	.short	0x0014
        /*0014*/ 	.byte	0x00, 0xf0, 0x11, 0x00


	//----- nvinfo : EIATTR_KPARAM_INFO
	.align		4
.L_35:
        /*0018*/ 	.byte	0x04, 0x17
        /*001a*/ 	.short	(.L_37 - .L_36)
.L_36:
        /*001c*/ 	.word	0x00000000
        /*0020*/ 	.short	0x0002
        /*0022*/ 	.short	0x0010
        /*0024*/ 	.byte	0x00, 0xf0, 0x11, 0x00


	//----- nvinfo : EIATTR_KPARAM_INFO
	.align		4
.L_37:
        /*0028*/ 	.byte	0x04, 0x17
        /*002a*/ 	.short	(.L_39 - .L_38)
.L_38:
        /*002c*/ 	.word	0x00000000
        /*0030*/ 	.short	0x0001
        /*0032*/ 	.short	0x0008
        /*0034*/ 	.byte	0x00, 0xf5, 0x21, 0x00


	//----- nvinfo : EIATTR_KPARAM_INFO
	.align		4
.L_39:
        /*0038*/ 	.byte	0x04, 0x17
        /*003a*/ 	.short	(.L_41 - .L_40)
.L_40:
        /*003c*/ 	.word	0x00000000
        /*0040*/ 	.short	0x0000
        /*0042*/ 	.short	0x0000
        /*0044*/ 	.byte	0x00, 0xf5, 0x21, 0x00


	//----- nvinfo : EIATTR_SPARSE_MMA_MASK
	.align		4
.L_41:
        /*0048*/ 	.byte	0x03, 0x50
        /*004a*/ 	.short	0x0000


	//----- nvinfo : EIATTR_MAXREG_COUNT
	.align		4
        /*004c*/ 	.byte	0x03, 0x1b
        /*004e*/ 	.short	0x00ff


	//----- nvinfo : EIATTR_NUM_BARRIERS
	.align		4
        /*0050*/ 	.byte	0x02, 0x4c
        /*0052*/ 	.byte	0x01
	.zero		1


	//----- nvinfo : EIATTR_MERCURY_ISA_VERSION
	.align		4
        /*0054*/ 	.byte	0x03, 0x5f
        /*0056*/ 	.short	0x0101


	//----- nvinfo : EIATTR_VRC_CTA_INIT_COUNT
	.align		4
        /*0058*/ 	.byte	0x02, 0x4a
	.zero		1
	.zero		1


	//----- nvinfo : EIATTR_EXIT_INSTR_OFFSETS
	.align		4
        /*005c*/ 	.byte	0x04, 0x1c
        /*005e*/ 	.short	(.L_43 - .L_42)


	//   ....[0]....
.L_42:
        /*0060*/ 	.word	0x000001d0


	//----- nvinfo : EIATTR_CRS_STACK_SIZE
	.align		4
.L_43:
        /*0064*/ 	.byte	0x04, 0x1e
        /*0066*/ 	.short	(.L_45 - .L_44)
.L_44:
        /*0068*/ 	.word	0x00000000


	//----- nvinfo : EIATTR_CBANK_PARAM_SIZE
	.align		4
.L_45:
        /*006c*/ 	.byte	0x03, 0x19
        /*006e*/ 	.short	0x0018


	//----- nvinfo : EIATTR_PARAM_CBANK
	.align		4
        /*0070*/ 	.byte	0x04, 0x0a
        /*0072*/ 	.short	(.L_47 - .L_46)
	.align		4
.L_46:
        /*0074*/ 	.word	index@(.nv.constant0._Z11bucket_sortPiS_ii)
        /*0078*/ 	.short	0x0380
        /*007a*/ 	.short	0x0018


	//----- nvinfo : EIATTR_SW_WAR
	.align		4
.L_47:
        /*007c*/ 	.byte	0x04, 0x36
        /*007e*/ 	.short	(.L_49 - .L_48)
.L_48:
        /*0080*/ 	.word	0x00000008
.L_49:


//--------------------- .nv.callgraph             --------------------------
	.section	.nv.callgraph,"",@"SHT_CUDA_CALLGRAPH"
	.align	4
	.sectionentsize	8
	.align		4
        /*0000*/ 	.word	0x00000000
	.align		4
        /*0004*/ 	.word	0xffffffff
	.align		4
        /*0008*/ 	.word	0x00000000
	.align		4
        /*000c*/ 	.word	0xfffffffe
	.align		4
        /*0010*/ 	.word	0x00000000
	.align		4
        /*0014*/ 	.word	0xfffffffd
	.align		4
        /*0018*/ 	.word	0x00000000
	.align		4
        /*001c*/ 	.word	0xfffffffc


//--------------------- .text._Z8fill_keyPiS_S_ii --------------------------
	.section	.text._Z8fill_keyPiS_S_ii,"ax",@progbits
	.align	128
        .global         _Z8fill_keyPiS_S_ii
        .type           _Z8fill_keyPiS_S_ii,@function
        .size           _Z8fill_keyPiS_S_ii,(.L_x_7 - _Z8fill_keyPiS_S_ii)
        .other          _Z8fill_keyPiS_S_ii,@"STO_CUDA_ENTRY STV_DEFAULT"
_Z8fill_keyPiS_S_ii:
.text._Z8fill_keyPiS_S_ii:
[----:B------:R-:W-:Y:S01]  /*0000*/  LDC R1, c[0x0][0x37c] ;  /* 0x0000df00ff017b82 */ /* 0x000fe20000000800 */
[----:B------:R-:W0:Y:S07]  /*0010*/  S2R R0, SR_TID.X ;  /* 0x0000000000007919 */ /* 0x000e2e0000002100 */
[----:B------:R-:W0:Y:S01]  /*0020*/  LDC.64 R2, c[0x0][0x380] ;  /* 0x0000e000ff027b82 */ /* 0x000e220000000a00 */
[----:B------:R-:W1:Y:S07]  /*0030*/  LDCU.64 UR4, c[0x0][0x358] ;  /* 0x00006b00ff0477ac */ /* 0x000e6e0008000a00 */
[----:B------:R-:W2:Y:S01]  /*0040*/  LDC.64 R4, c[0x0][0x388] ;  /* 0x0000e200ff047b82 */ /* 0x000ea20000000a00 */
[----:B0-----:R-:W-:-:S05]  /*0050*/  IMAD.WIDE.U32 R2, R0, 0x4, R2 ;  /* 0x0000000400027825 */ /* 0x001fca00078e0002 */
[----:B-1----:R-:W3:Y:S02]  /*0060*/  LDG.E R6, desc[UR4][R2.64] ;  /* 0x0000000402067981 */ /* 0x002ee4000c1e1900 */
[----:B---3--:R-:W-:-:S13]  /*0070*/  ISETP.GE.AND P0, PT, R6, 0x1, PT ;  /* 0x000000010600780c */ /* 0x008fda0003f06270 */
[----:B--2---:R-:W-:Y:S05]  /*0080*/  @!P0 EXIT ;  /* 0x000000000000894d */ /* 0x004fea0003800000 */
[----:B------:R-:W-:-:S05]  /*0090*/  IMAD.WIDE.U32 R2, R0, 0x4, R4 ;  /* 0x0000000400027825 */ /* 0x000fca00078e0004 */
[----:B------:R0:W5:Y:S01]  /*00a0*/  LDG.E R9, desc[UR4][R2.64] ;  /* 0x0000000402097981 */ /* 0x000162000c1e1900 */
[C---:B------:R-:W-:Y:S01]  /*00b0*/  ISETP.GE.U32.AND P1, PT, R6.reuse, 0x8, PT ;  /* 0x000000080600780c */ /* 0x040fe20003f26070 */
[----:B------:R-:W-:Y:S01]  /*00c0*/  BSSY.RECONVERGENT B0, `(.L_x_0) ;  /* 0x0000016000007945 */ /* 0x000fe20003800200 */
[----:B------:R-:W-:-:S04]  /*00d0*/  LOP3.LUT R7, R6, 0x7, RZ, 0xc0, !PT ;  /* 0x0000000706077812 */ /* 0x000fc800078ec0ff */
[----:B------:R-:W-:-:S07]  /*00e0*/  ISETP.NE.AND P0, PT, R7, RZ, PT ;  /* 0x000000ff0700720c */ /* 0x000fce0003f05270 */
[----:B0-----:R-:W-:Y:S06]  /*00f0*/  @!P1 BRA `(.L_x_1) ;  /* 0x0000000000489947 */ /* 0x001fec0003800000 */
[----:B------:R-:W0:Y:S01]  /*0100*/  LDC.64 R4, c[0x0][0x390] ;  /* 0x0000e400ff047b82 */ /* 0x000e220000000a00 */
[----:B------:R-:W-:-:S05]  /*0110*/  LOP3.LUT R2, R6, 0x7ffffff8, RZ, 0xc0, !PT ;  /* 0x7ffffff806027812 */ /* 0x000fca00078ec0ff */
[----:B------:R-:W-:Y:S01]  /*0120*/  IMAD.MOV R8, RZ, RZ, -R2 ;  /* 0x000000ffff087224 */ /* 0x000fe200078e0a02 */
[----:B0-----:R-:W-:-:S05]  /*0130*/  IADD3 R4, P1, PT, R4, 0x10, RZ ;  /* 0x0000001004047810 */ /* 0x001fca0007f3e0ff */
[----:B------:R-:W-:-:S08]  /*0140*/  IMAD.X R5, RZ, RZ, R5, P1 ;  /* 0x000000ffff057224 */ /* 0x000fd000008e0605 */
.L_x_2:
[----:B0----5:R-:W-:-:S04]  /*0150*/  IMAD.WIDE R2, R9, 0x4, R4 ;  /* 0x0000000409027825 */ /* 0x021fc800078e0204 */
[----:B------:R-:W-:Y:S01]  /*0160*/  VIADD R8, R8, 0x8 ;  /* 0x0000000808087836 */ /* 0x000fe20000000000 */
[----:B------:R0:W-:Y:S01]  /*0170*/  STG.E desc[UR4][R2.64+-0x10], R0 ;  /* 0xfffff00002007986 */ /* 0x0001e2000c101904 */
[----:B------:R-:W-:-:S03]  /*0180*/  VIADD R9, R9, 0x8 ;  /* 0x0000000809097836 */ /* 0x000fc60000000000 */
[----:B------:R0:W-:Y:S01]  /*0190*/  STG.E desc[UR4][R2.64+-0xc], R0 ;  /* 0xfffff40002007986 */ /* 0x0001e2000c101904 */
[----:B------:R-:W-:-:S03]  /*01a0*/  ISETP.NE.AND P1, PT, R8, RZ, PT ;  /* 0x000000ff0800720c */ /* 0x000fc60003f25270 */
[----:B------:R0:W-:Y:S04]  /*01b0*/  STG.E desc[UR4][R2.64+-0x8], R0 ;  /* 0xfffff80002007986 */ /* 0x0001e8000c101904 */
[----:B------:R0:W-:Y:S04]  /*01c0*/  STG.E desc[UR4][R2.64+-0x4], R0 ;  /* 0xfffffc0002007986 */ /* 0x0001e8000c101904 */
[----:B------:R0:W-:Y:S04]  /*01d0*/  STG.E desc[UR4][R2.64], R0 ;  /* 0x0000000002007986 */ /* 0x0001e8000c101904 */
[----:B------:R0:W-:Y:S04]  /*01e0*/  STG.E desc[UR4][R2.64+0x4], R0 ;  /* 0x0000040002007986 */ /* 0x0001e8000c101904 */
[----:B------:R0:W-:Y:S04]  /*01f0*/  STG.E desc[UR4][R2.64+0x8], R0 ;  /* 0x0000080002007986 */ /* 0x0001e8000c101904 */
[----:B------:R0:W-:Y:S01]  /*0200*/  STG.E desc[UR4][R2.64+0xc], R0 ;  /* 0x00000c0002007986 */ /* 0x0001e2000c101904 */
[----:B------:R-:W-:Y:S05]  /*0210*/  @P1 BRA `(.L_x_2) ;  /* 0xfffffffc00cc1947 */ /* 0x000fea000383ffff */
.L_x_1:
[----:B------:R-:W-:Y:S05]  /*0220*/  BSYNC.RECONVERGENT B0 ;  /* 0x0000000000007941 */ /* 0x000fea0003800200 */
.L_x_0:
[----:B------:R-:W-:Y:S05]  /*0230*/  @!P0 EXIT ;  /* 0x000000000000894d */ /* 0x000fea0003800000 */
[----:B------:R-:W-:Y:S02]  /*0240*/  ISETP.GE.U32.AND P0, PT, R7, 0x4, PT ;  /* 0x000000040700780c */ /* 0x000fe40003f06070 */
[----:B------:R-:W-:-:S04]  /*0250*/  LOP3.LUT R4, R6, 0x3, RZ, 0xc0, !PT ;  /* 0x0000000306047812 */ /* 0x000fc800078ec0ff */
[----:B------:R-:W-:-:S07]  /*0260*/  ISETP.NE.AND P1, PT, R4, RZ, PT ;  /* 0x000000ff0400720c */ /* 0x000fce0003f25270 */
[----:B0-----:R-:W0:Y:S02]  /*0270*/  @P0 LDC.64 R2, c[0x0][0x390] ;  /* 0x0000e400ff020b82 */ /* 0x001e240000000a00 */
[----:B0----5:R-:W-:-:S05]  /*0280*/  @P0 IMAD.WIDE R2, R9, 0x4, R2 ;  /* 0x0000000409020825 */ /* 0x021fca00078e0202 */
[----:B------:R0:W-:Y:S04]  /*0290*/  @P0 STG.E desc[UR4][R2.64], R0 ;  /* 0x0000000002000986 */ /* 0x0001e8000c101904 */
[----:B------:R0:W-:Y:S04]  /*02a0*/  @P0 STG.E desc[UR4][R2.64+0x4], R0 ;  /* 0x0000040002000986 */ /* 0x0001e8000c101904 */
[----:B------:R0:W-:Y:S04]  /*02b0*/  @P0 STG.E desc[UR4][R2.64+0x8], R0 ;  /* 0x0000080002000986 */ /* 0x0001e8000c101904 */
[----:B------:R0:W-:Y:S01]  /*02c0*/  @P0 STG.E desc[UR4][R2.64+0xc], R0 ;  /* 0x00000c0002000986 */ /* 0x0001e2000c101904 */
[----:B------:R-:W-:Y:S05]  /*02d0*/  @!P1 EXIT ;  /* 0x000000000000994d */ /* 0x000fea0003800000 */
[----:B------:R-:W-:Y:S01]  /*02e0*/  ISETP.NE.AND P1, PT, R4, 0x1, PT ;  /* 0x000000010400780c */ /* 0x000fe20003f25270 */
[----:B------:R-:W-:Y:S01]  /*02f0*/  @P0 VIADD R9, R9, 0x4 ;  /* 0x0000000409090836 */ /* 0x000fe20000000000 */
[----:B------:R-:W-:-:S04]  /*0300*/  LOP3.LUT R6, R6, 0x1, RZ, 0xc0, !PT ;  /* 0x0000000106067812 */ /* 0x000fc800078ec0ff */
[----:B------:R-:W-:-:S07]  /*0310*/  ISETP.NE.U32.AND P0, PT, R6, 0x1, PT ;  /* 0x000000010600780c */ /* 0x000fce0003f05070 */
[----:B0-----:R-:W0:Y:S02]  /*0320*/  @P1 LDC.64 R2, c[0x0][0x390] ;  /* 0x0000e400ff021b82 */ /* 0x001e240000000a00 */
[----:B0-----:R-:W-:-:S05]  /*0330*/  @P1 IMAD.WIDE R2, R9, 0x4, R2 ;  /* 0x0000000409021825 */ /* 0x001fca00078e0202 */
[----:B------:R0:W-:Y:S04]  /*0340*/  @P1 STG.E desc[UR4][R2.64], R0 ;  /* 0x0000000002001986 */ /* 0x0001e8000c101904 */
[----:B------:R0:W-:Y:S01]  /*0350*/  @P1 STG.E desc[UR4][R2.64+0x4], R0 ;  /* 0x0000040002001986 */ /* 0x0001e2000c101904 */
[----:B------:R-:W-:Y:S05]  /*0360*/  @P0 EXIT ;  /* 0x000000000000094d */ /* 0x000fea0003800000 */
[----:B0-----:R-:W0:Y:S01]  /*0370*/  LDC.64 R2, c[0x0][0x390] ;  /* 0x0000e400ff027b82 */ /* 0x001e220000000a00 */
[----:B------:R-:W-:-:S04]  /*0380*/  @P1 VIADD R9, R9, 0x2 ;  /* 0x0000000209091836 */ /* 0x000fc80000000000 */
[----:B0-----:R-:W-:-:S05]  /*0390*/  IMAD.WIDE R2, R9, 0x4, R2 ;  /* 0x0000000409027825 */ /* 0x001fca00078e0202 */
[----:B------:R-:W-:Y:S01]  /*03a0*/  STG.E desc[UR4][R2.64], R0 ;  /* 0x0000000002007986 */ /* 0x000fe2000c101904 */
[----:B------:R-:W-:Y:S05]  /*03b0*/  EXIT ;  /* 0x000000000000794d */ /* 0x000fea0003800000 */
.L_x_3:
[----:B------:R-:W-:-:S00]  /*03c0*/  BRA `(.L_x_3) ;  /* 0xfffffffc00fc7947 */ /* 0x000fc0000383ffff */
[----:B------:R-:W-:-:S00]  /*03d0*/  NOP ;  /* 0x0000000000007918 */ /* 0x000fc00000000000 */
        /* <DEDUP_REMOVED lines=10> */
.L_x_7:


//--------------------- .text._Z11bucket_sortPiS_ii --------------------------
	.section	.text._Z11bucket_sortPiS_ii,"ax",@progbits
	.align	128
        .global         _Z11bucket_sortPiS_ii
        .type           _Z11bucket_sortPiS_ii,@function
        .size           _Z11bucket_sortPiS_ii,(.L_x_8 - _Z11bucket_sortPiS_ii)
        .other          _Z11bucket_sortPiS_ii,@"STO_CUDA_ENTRY STV_DEFAULT"
_Z11bucket_sortPiS_ii:
.text._Z11bucket_sortPiS_ii:
[----:B------:R-:W-:Y:S01]  /*0000*/  LDC R1, c[0x0][0x37c] ;  /* 0x0000df00ff017b82 */ /* 0x000fe20000000800 */
[----:B------:R-:W0:Y:S07]  /*0010*/  S2R R0, SR_TID.X ;  /* 0x0000000000007919 */ /* 0x000e2e0000002100 */
[----:B------:R-:W1:Y:S01]  /*0020*/  S2UR UR8, SR_CTAID.X ;  /* 0x00000000000879c3 */ /* 0x000e620000002500 */
[----:B------:R-:W2:Y:S01]  /*0030*/  LDCU UR9, c[0x0][0x394] ;  /* 0x00007280ff0977ac */ /* 0x000ea20008000800 */
[----:B------:R-:W-:Y:S01]  /*0040*/  BSSY.RECONVERGENT B0, `(.L_x_4) ;  /* 0x0000015000007945 */ /* 0x000fe20003800200 */
[----:B------:R-:W3:Y:S05]  /*0050*/  LDCU.64 UR6, c[0x0][0x358] ;  /* 0x00006b00ff0677ac */ /* 0x000eea0008000a00 */
[----:B------:R-:W0:Y:S01]  /*0060*/  LDC R7, c[0x0][0x360] ;  /* 0x0000d800ff077b82 */ /* 0x000e220000000800 */
[----:B------:R-:W-:-:S07]  /*0070*/  UMOV UR4, 0x400 ;  /* 0x0000040000047882 */ /* 0x000fce0000000000 */
[----:B------:R-:W4:Y:S08]  /*0080*/  S2UR UR5, SR_CgaCtaId ;  /* 0x00000000000579c3 */ /* 0x000f300000008800 */
[----:B------:R-:W5:Y:S01]  /*0090*/  LDC.64 R2, c[0x0][0x380] ;  /* 0x0000e000ff027b82 */ /* 0x000f620000000a00 */
[----:B-1----:R-:W-:Y:S01]  /*00a0*/  ISETP.NE.AND P0, PT, RZ, UR8, PT ;  /* 0x00000008ff007c0c */ /* 0x002fe2000bf05270 */
[----:B0-----:R-:W-:-:S05]  /*00b0*/  IMAD R7, R7, UR8, R0 ;  /* 0x0000000807077c24 */ /* 0x001fca000f8e0200 */
[----:B--2---:R-:W-:Y:S01]  /*00c0*/  ISETP.GE.AND P1, PT, R7, UR9, PT ;  /* 0x0000000907007c0c */ /* 0x004fe2000bf26270 */
[----:B----4-:R-:W-:Y:S01]  /*00d0*/  ULEA UR4, UR5, UR4, 0x18 ;  /* 0x0000000405047291 */ /* 0x010fe2000f8ec0ff */
[----:B-----5:R-:W-:-:S05]  /*00e0*/  IMAD.WIDE.U32 R2, R0, 0x4, R2 ;  /* 0x0000000400027825 */ /* 0x020fca00078e0002 */
[----:B------:R-:W-:Y:S01]  /*00f0*/  LEA R0, R0, UR4, 0x2 ;  /* 0x0000000400007c11 */ /* 0x000fe2000f8e10ff */
[----:B---3--:R0:W-:Y:S04]  /*0100*/  @!P0 STG.E desc[UR6][R2.64], RZ ;  /* 0x000000ff02008986 */ /* 0x0081e8000c101906 */
[----:B------:R0:W-:Y:S01]  /*0110*/  STS [R0], RZ ;  /* 0x000000ff00007388 */ /* 0x0001e20000000800 */
[----:B------:R-:W-:Y:S06]  /*0120*/  BAR.SYNC.DEFER_BLOCKING 0x0 ;  /* 0x0000000000007b1d */ /* 0x000fec0000010000 */
[----:B------:R-:W-:Y:S05]  /*0130*/  @P1 BRA `(.L_x_5) ;  /* 0x0000000000141947 */ /* 0x000fea0003800000 */
[----:B------:R-:W1:Y:S02]  /*0140*/  LDC.64 R4, c[0x0][0x388] ;  /* 0x0000e200ff047b82 */ /* 0x000e640000000a00 */
[----:B-1----:R-:W-:-:S06]  /*0150*/  IMAD.WIDE R4, R7, 0x4, R4 ;  /* 0x0000000407047825 */ /* 0x002fcc00078e0204 */
[----:B------:R-:W2:Y:S02]  /*0160*/  LDG.E R4, desc[UR6][R4.64] ;  /* 0x0000000604047981 */ /* 0x000ea4000c1e1900 */
[----:B--2---:R-:W-:-:S05]  /*0170*/  LEA R6, R4, UR4, 0x2 ;  /* 0x0000000404067c11 */ /* 0x004fca000f8e10ff */
[----:B------:R1:W-:Y:S02]  /*0180*/  ATOMS.POPC.INC.32 RZ, [R6+URZ] ;  /* 0x0000000006ff7f8c */ /* 0x0003e4000d8000ff */
.L_x_5:
[----:B------:R-:W-:Y:S05]  /*0190*/  BSYNC.RECONVERGENT B0 ;  /* 0x0000000000007941 */ /* 0x000fea0003800200 */
.L_x_4:
[----:B------:R-:W-:Y:S06]  /*01a0*/  BAR.SYNC.DEFER_BLOCKING 0x0 ;  /* 0x0000000000007b1d */ /* 0x000fec0000010000 */
[----:B------:R-:W2:Y:S04]  /*01b0*/  LDS R5, [R0] ;  /* 0x0000000000057984 */ /* 0x000ea80000000800 */
[----:B--2---:R-:W-:Y:S01]  /*01c0*/  REDG.E.ADD.STRONG.GPU desc[UR6][R2.64], R5 ;  /* 0x000000050200798e */ /* 0x004fe2000c12e106 */
[----:B------:R-:W-:Y:S05]  /*01d0*/  EXIT ;  /* 0x000000000000794d */ /* 0x000fea0003800000 */
.L_x_6:
        /* <DEDUP_REMOVED lines=10> */
.L_x_8:


//--------------------- .nv.shared._Z8fill_keyPiS_S_ii --------------------------
	.section	.nv.shared._Z8fill_keyPiS_S_ii,"aw",@nobits
	.sectionflags	@""
	.align	16
	.zero		1024


//--------------------- .nv.shared.reserved.0     --------------------------
	.section	.nv.shared.reserved.0,"aw",@nobits
	.weak		__nv_reservedSMEM_offset_0_alias
	.size		__nv_reservedSMEM_offset_0_alias, 0, 64
	.other		__nv_reservedSMEM_offset_0_alias,@"STO_CUDA_RESERVED_SHARED STV_DEFAULT"
__nv_reservedSMEM_offset_0_alias:
	.zero		0
	.zero		64


//--------------------- .nv.shared._Z11bucket_sortPiS_ii --------------------------
	.section	.nv.shared._Z11bucket_sortPiS_ii,"aw",@nobits
	.sectionflags	@""
	.align	16
	.zero		1024


//--------------------- .nv.constant0._Z8fill_keyPiS_S_ii --------------------------
	.section	.nv.constant0._Z8fill_keyPiS_S_ii,"a",@progbits
	.sectionflags	@""
	.align	4
.nv.constant0._Z8fill_keyPiS_S_ii:
	.zero		928


//--------------------- .nv.constant0._Z11bucket_sortPiS_ii --------------------------
	.section	.nv.constant0._Z11bucket_sortPiS_ii,"a",@progbits
	.sectionflags	@""
	.align	4
.nv.constant0._Z11bucket_sortPiS_ii:
	.zero		920


//--------------------- SYMBOLS --------------------------

	.type		.nv.reservedSmem.offset0,@object
	.size		.nv.reservedSmem.offset0,0x4
	.type		.nv.reservedSmem.cap,@object
	.size		.nv.reservedSmem.cap,0x4
